//
// Generated by NVIDIA NVVM Compiler
//
// Compiler Build ID: CL-36424714
// Cuda compilation tools, release 13.0, V13.0.88
// Based on NVVM 20.0.0
//

.version 9.0
.target sm_100
.address_size 64

	// .globl	_Z14integralKernelPfS_S_S_S_S_S_i
.global .align 4 .b8 __cudart_i2opi_f[24] = {65, 144, 67, 60, 153, 149, 98, 219, 192, 221, 52, 245, 209, 87, 39, 252, 41, 21, 68, 78, 110, 131, 249, 162};

.visible .entry _Z14integralKernelPfS_S_S_S_S_S_i(
	.param .u64 .ptr .align 1 _Z14integralKernelPfS_S_S_S_S_S_i_param_0,
	.param .u64 .ptr .align 1 _Z14integralKernelPfS_S_S_S_S_S_i_param_1,
	.param .u64 .ptr .align 1 _Z14integralKernelPfS_S_S_S_S_S_i_param_2,
	.param .u64 .ptr .align 1 _Z14integralKernelPfS_S_S_S_S_S_i_param_3,
	.param .u64 .ptr .align 1 _Z14integralKernelPfS_S_S_S_S_S_i_param_4,
	.param .u64 .ptr .align 1 _Z14integralKernelPfS_S_S_S_S_S_i_param_5,
	.param .u64 .ptr .align 1 _Z14integralKernelPfS_S_S_S_S_S_i_param_6,
	.param .u32 _Z14integralKernelPfS_S_S_S_S_S_i_param_7
)
{
	.local .align 4 .b8 	__local_depot0[28];
	.reg .b64 	%SP;
	.reg .b64 	%SPL;
	.reg .pred 	%p<11>;
	.reg .b32 	%r<51>;
	.reg .b32 	%f<46>;
	.reg .b64 	%rd<45>;
	.reg .b64 	%fd<3>;

	mov.u64 	%SPL, __local_depot0;
	ld.param.u64 	%rd22, [_Z14integralKernelPfS_S_S_S_S_S_i_param_0];
	ld.param.u64 	%rd16, [_Z14integralKernelPfS_S_S_S_S_S_i_param_1];
	ld.param.u64 	%rd17, [_Z14integralKernelPfS_S_S_S_S_S_i_param_2];
	ld.param.u64 	%rd18, [_Z14integralKernelPfS_S_S_S_S_S_i_param_3];
	ld.param.u64 	%rd19, [_Z14integralKernelPfS_S_S_S_S_S_i_param_4];
	ld.param.u64 	%rd20, [_Z14integralKernelPfS_S_S_S_S_S_i_param_5];
	ld.param.u64 	%rd21, [_Z14integralKernelPfS_S_S_S_S_S_i_param_6];
	ld.param.u32 	%r18, [_Z14integralKernelPfS_S_S_S_S_S_i_param_7];
	cvta.to.global.u64 	%rd23, %rd22;
	add.u64 	%rd1, %SPL, 0;
	mov.u32 	%r19, %ctaid.x;
	mov.u32 	%r20, %ntid.x;
	mov.u32 	%r21, %tid.x;
	mad.lo.s32 	%r1, %r19, %r20, %r21;
	mul.wide.s32 	%rd25, %r1, 4;
	add.s64 	%rd2, %rd23, %rd25;
	mov.b32 	%r22, 0;
	st.global.u32 	[%rd2], %r22;
	setp.lt.s32 	%p1, %r18, 1;
	@%p1 bra 	$L__BB0_11;
	cvta.to.global.u64 	%rd26, %rd19;
	cvta.to.global.u64 	%rd27, %rd20;
	cvta.to.global.u64 	%rd28, %rd21;
	add.s64 	%rd3, %rd26, %rd25;
	add.s64 	%rd4, %rd27, %rd25;
	add.s64 	%rd5, %rd28, %rd25;
	cvta.to.global.u64 	%rd6, %rd16;
	cvta.to.global.u64 	%rd7, %rd17;
	cvta.to.global.u64 	%rd8, %rd18;
	mov.b32 	%r46, 0;
	mov.f32 	%f44, 0f00000000;
$L__BB0_2:
	mul.wide.u32 	%rd30, %r46, 4;
	add.s64 	%rd31, %rd6, %rd30;
	ld.global.f32 	%f10, [%rd31];
	add.s64 	%rd32, %rd7, %rd30;
	ld.global.f32 	%f11, [%rd32];
	add.s64 	%rd33, %rd8, %rd30;
	ld.global.f32 	%f12, [%rd33];
	ld.global.f32 	%f13, [%rd3];
	ld.global.f32 	%f14, [%rd4];
	ld.global.f32 	%f15, [%rd5];
	sub.f32 	%f16, %f10, %f13;
	sub.f32 	%f17, %f11, %f14;
	mul.f32 	%f18, %f17, %f17;
	fma.rn.f32 	%f19, %f16, %f16, %f18;
	sub.f32 	%f20, %f12, %f15;
	fma.rn.f32 	%f21, %f20, %f20, %f19;
	sqrt.rn.f32 	%f2, %f21;
	mul.f32 	%f22, %f2, 0f3F22F983;
	cvt.rni.s32.f32 	%r50, %f22;
	cvt.rn.f32.s32 	%f23, %r50;
	fma.rn.f32 	%f24, %f23, 0fBFC90FDA, %f2;
	fma.rn.f32 	%f25, %f23, 0fB3A22168, %f24;
	fma.rn.f32 	%f45, %f23, 0fA7C234C5, %f25;
	abs.f32 	%f4, %f2;
	setp.ltu.f32 	%p2, %f4, 0f47CE4780;
	@%p2 bra 	$L__BB0_10;
	setp.neu.f32 	%p3, %f4, 0f7F800000;
	@%p3 bra 	$L__BB0_5;
	mov.f32 	%f28, 0f00000000;
	mul.rn.f32 	%f45, %f2, %f28;
	mov.b32 	%r50, 0;
	bra.uni 	$L__BB0_10;
$L__BB0_5:
	mov.b32 	%r4, %f2;
	shl.b32 	%r25, %r4, 8;
	or.b32  	%r5, %r25, -2147483648;
	mov.b64 	%rd44, 0;
	mov.b32 	%r47, 0;
	mov.u64 	%rd42, __cudart_i2opi_f;
	mov.u64 	%rd43, %rd1;
$L__BB0_6:
	.pragma "nounroll";
	ld.global.nc.u32 	%r26, [%rd42];
	mad.wide.u32 	%rd36, %r26, %r5, %rd44;
	shr.u64 	%rd44, %rd36, 32;
	st.local.u32 	[%rd43], %rd36;
	add.s32 	%r47, %r47, 1;
	add.s64 	%rd43, %rd43, 4;
	add.s64 	%rd42, %rd42, 4;
	setp.ne.s32 	%p4, %r47, 6;
	@%p4 bra 	$L__BB0_6;
	shr.u32 	%r27, %r4, 23;
	st.local.u32 	[%rd1+24], %rd44;
	and.b32  	%r8, %r27, 31;
	and.b32  	%r28, %r27, 224;
	add.s32 	%r29, %r28, -128;
	shr.u32 	%r30, %r29, 5;
	mul.wide.u32 	%rd37, %r30, 4;
	sub.s64 	%rd15, %rd1, %rd37;
	ld.local.u32 	%r48, [%rd15+24];
	ld.local.u32 	%r49, [%rd15+20];
	setp.eq.s32 	%p5, %r8, 0;
	@%p5 bra 	$L__BB0_9;
	shf.l.wrap.b32 	%r48, %r49, %r48, %r8;
	ld.local.u32 	%r31, [%rd15+16];
	shf.l.wrap.b32 	%r49, %r31, %r49, %r8;
$L__BB0_9:
	shr.u32 	%r32, %r48, 30;
	shf.l.wrap.b32 	%r33, %r49, %r48, 2;
	shl.b32 	%r34, %r49, 2;
	shr.u32 	%r35, %r33, 31;
	add.s32 	%r36, %r35, %r32;
	neg.s32 	%r37, %r36;
	setp.lt.s32 	%p6, %r4, 0;
	selp.b32 	%r50, %r37, %r36, %p6;
	xor.b32  	%r38, %r33, %r4;
	shr.s32 	%r39, %r33, 31;
	xor.b32  	%r40, %r39, %r33;
	xor.b32  	%r41, %r39, %r34;
	cvt.u64.u32 	%rd38, %r40;
	shl.b64 	%rd39, %rd38, 32;
	cvt.u64.u32 	%rd40, %r41;
	or.b64  	%rd41, %rd39, %rd40;
	cvt.rn.f64.s64 	%fd1, %rd41;
	mul.f64 	%fd2, %fd1, 0d3BF921FB54442D19;
	cvt.rn.f32.f64 	%f26, %fd2;
	neg.f32 	%f27, %f26;
	setp.lt.s32 	%p7, %r38, 0;
	selp.f32 	%f45, %f27, %f26, %p7;
$L__BB0_10:
	add.s32 	%r43, %r50, 1;
	mul.rn.f32 	%f29, %f45, %f45;
	and.b32  	%r44, %r50, 1;
	setp.eq.b32 	%p8, %r44, 1;
	selp.f32 	%f30, %f45, 0f3F800000, %p8;
	fma.rn.f32 	%f31, %f29, %f30, 0f00000000;
	fma.rn.f32 	%f32, %f29, 0f37CBAC00, 0fBAB607ED;
	selp.f32 	%f33, 0fB94D4153, %f32, %p8;
	selp.f32 	%f34, 0f3C0885E4, 0f3D2AAABB, %p8;
	fma.rn.f32 	%f35, %f33, %f29, %f34;
	selp.f32 	%f36, 0fBE2AAAA8, 0fBEFFFFFF, %p8;
	fma.rn.f32 	%f37, %f35, %f29, %f36;
	fma.rn.f32 	%f38, %f37, %f31, %f30;
	and.b32  	%r45, %r43, 2;
	setp.eq.s32 	%p9, %r45, 0;
	mov.f32 	%f39, 0f00000000;
	sub.f32 	%f40, %f39, %f38;
	selp.f32 	%f41, %f38, %f40, %p9;
	mul.f32 	%f42, %f2, 0f41490FDB;
	div.rn.f32 	%f43, %f41, %f42;
	add.f32 	%f44, %f44, %f43;
	st.global.f32 	[%rd2], %f44;
	add.s32 	%r46, %r46, 1;
	setp.ne.s32 	%p10, %r46, %r18;
	@%p10 bra 	$L__BB0_2;
$L__BB0_11:
	ret;

}


// ===== COMPILED SASS (sm_100) =====

	.target	sm_100

	.elftype	@"ET_EXEC"


//--------------------- .note.nv.tkinfo           --------------------------
	.section	.note.nv.tkinfo,"",@"SHT_NOTE"
	.sectionflags	@"SHF_NOTE_NV_TKINFO"
	.tkinfo
        /*0018*/ 	.word	0x00000002
        /*0030*/ 	.string	""
        /*0030*/ 	.string	"ptxas"
        /*0030*/ 	.string	"Cuda compilation tools, release 13.0, V13.0.88"
        /*0030*/ 	.string	"Build cuda_13.0.r13.0/compiler.36424714_0"
        /*0030*/ 	.string	"-arch sm_100 -m 64 "



//--------------------- .note.nv.cuinfo           --------------------------
	.section	.note.nv.cuinfo,"",@"SHT_NOTE"
	.sectionflags	@"SHF_NOTE_NV_CUINFO"
        /*0018*/ 	.short	0x0002
        /*001a*/ 	.short	0x0064
        /*001c*/ 	.short	0x0082
	.zero		2


//--------------------- .nv.info                  --------------------------
	.section	.nv.info,"",@"SHT_CUDA_INFO"
	.align	4


	//----- nvinfo : EIATTR_REGCOUNT
	.align		4
        /*0000*/ 	.byte	0x04, 0x2f
        /*0002*/ 	.short	(.L_2 - .L_1)
	.align		4
.L_1:
        /*0004*/ 	.word	index@(_Z14integralKernelPfS_S_S_S_S_S_i)
        /*0008*/ 	.word	0x0000001c


	//----- nvinfo : EIATTR_FRAME_SIZE
	.align		4
.L_2:
        /*000c*/ 	.byte	0x04, 0x11
        /*000e*/ 	.short	(.L_4 - .L_3)
	.align		4
.L_3:
        /*0010*/ 	.word	index@($__internal_1_$__cuda_sm3x_div_rn_noftz_f32_slowpath)
        /*0014*/ 	.word	0x00000020


	//----- nvinfo : EIATTR_FRAME_SIZE
	.align		4
.L_4:
        /*0018*/ 	.byte	0x04, 0x11
        /*001a*/ 	.short	(.L_6 - .L_5)
	.align		4
.L_5:
        /*001c*/ 	.word	index@($__internal_0_$__cuda_sm20_sqrt_rn_f32_slowpath)
        /*0020*/ 	.word	0x00000020


	//----- nvinfo : EIATTR_FRAME_SIZE
	.align		4
.L_6:
        /*0024*/ 	.byte	0x04, 0x11
        /*0026*/ 	.short	(.L_8 - .L_7)
	.align		4
.L_7:
        /*0028*/ 	.word	index@(_Z14integralKernelPfS_S_S_S_S_S_i)
        /*002c*/ 	.word	0x00000020


	//----- nvinfo : EIATTR_MIN_STACK_SIZE
	.align		4
.L_8:
        /*0030*/ 	.byte	0x04, 0x12
        /*0032*/ 	.short	(.L_10 - .L_9)
	.align		4
.L_9:
        /*0034*/ 	.word	index@(_Z14integralKernelPfS_S_S_S_S_S_i)
        /*0038*/ 	.word	0x00000020
.L_10:


//--------------------- .nv.compat                --------------------------
	.section	.nv.compat,"",@"SHT_CUDA_COMPAT_INFO"
	.align	4
        /*0000*/ 	.byte	0x02, 0x09, 0x00, 0x00, 0x02, 0x02, 0x01, 0x00, 0x02, 0x05, 0x05, 0x00, 0x03, 0x07, 0x01, 0x01
        /*0010*/ 	.byte	0x02, 0x03, 0x00, 0x00, 0x02, 0x06, 0x01, 0x00, 0x04, 0x0b, 0x08, 0x00, 0x01, 0x00, 0x00, 0x00
        /*0020*/ 	.byte	0x00, 0x00, 0x00, 0x00


//--------------------- .nv.info._Z14integralKernelPfS_S_S_S_S_S_i --------------------------
	.section	.nv.info._Z14integralKernelPfS_S_S_S_S_S_i,"",@"SHT_CUDA_INFO"
	.sectionflags	@""
	.align	4


	//----- nvinfo : EIATTR_CUDA_API_VERSION
	.align		4
        /*0000*/ 	.byte	0x04, 0x37
        /*0002*/ 	.short	(.L_12 - .L_11)
.L_11:
        /*0004*/ 	.word	0x00000082


	//----- nvinfo : EIATTR_KPARAM_INFO
	.align		4
.L_12:
        /*0008*/ 	.byte	0x04, 0x17
        /*000a*/ 	.short	(.L_14 - .L_13)
.L_13:
        /*000c*/ 	.word	0x00000000
        /*0010*/ 	.short	0x0007
        /*0012*/ 	.short	0x0038
        /*0014*/ 	.byte	0x00, 0xf0, 0x11, 0x00


	//----- nvinfo : EIATTR_KPARAM_INFO
	.align		4
.L_14:
        /*0018*/ 	.byte	0x04, 0x17
        /*001a*/ 	.short	(.L_16 - .L_15)
.L_15:
        /*001c*/ 	.word	0x00000000
        /*0020*/ 	.short	0x0006
        /*0022*/ 	.short	0x0030
        /*0024*/ 	.byte	0x00, 0xf5, 0x21, 0x00


	//----- nvinfo : EIATTR_KPARAM_INFO
	.align		4
.L_16:
        /*0028*/ 	.byte	0x04, 0x17
        /*002a*/ 	.short	(.L_18 - .L_17)
.L_17:
        /*002c*/ 	.word	0x00000000
        /*0030*/ 	.short	0x0005
        /*0032*/ 	.short	0x0028
        /*0034*/ 	.byte	0x00, 0xf5, 0x21, 0x00


	//----- nvinfo : EIATTR_KPARAM_INFO
	.align		4
.L_18:
        /*0038*/ 	.byte	0x04, 0x17
        /*003a*/ 	.short	(.L_20 - .L_19)
.L_19:
        /*003c*/ 	.word	0x00000000
        /*0040*/ 	.short	0x0004
        /*0042*/ 	.short	0x0020
        /*0044*/ 	.byte	0x00, 0xf5, 0x21, 0x00


	//----- nvinfo : EIATTR_KPARAM_INFO
	.align		4
.L_20:
        /*0048*/ 	.byte	0x04, 0x17
        /*004a*/ 	.short	(.L_22 - .L_21)
.L_21:
        /*004c*/ 	.word	0x00000000
        /*0050*/ 	.short	0x0003
        /*0052*/ 	.short	0x0018
        /*0054*/ 	.byte	0x00, 0xf5, 0x21, 0x00


	//----- nvinfo : EIATTR_KPARAM_INFO
	.align		4
.L_22:
        /*0058*/ 	.byte	0x04, 0x17
        /*005a*/ 	.short	(.L_24 - .L_23)
.L_23:
        /*005c*/ 	.word	0x00000000
        /*0060*/ 	.short	0x0002
        /*0062*/ 	.short	0x0010
        /*0064*/ 	.byte	0x00, 0xf5, 0x21, 0x00


	//----- nvinfo : EIATTR_KPARAM_INFO
	.align		4
.L_24:
        /*0068*/ 	.byte	0x04, 0x17
        /*006a*/ 	.short	(.L_26 - .L_25)
.L_25:
        /*006c*/ 	.word	0x00000000
        /*0070*/ 	.short	0x0001
        /*0072*/ 	.short	0x0008
        /*0074*/ 	.byte	0x00, 0xf5, 0x21, 0x00


	//----- nvinfo : EIATTR_KPARAM_INFO
	.align		4
.L_26:
        /*0078*/ 	.byte	0x04, 0x17
        /*007a*/ 	.short	(.L_28 - .L_27)
.L_27:
        /*007c*/ 	.word	0x00000000
        /*0080*/ 	.short	0x0000
        /*0082*/ 	.short	0x0000
        /*0084*/ 	.byte	0x00, 0xf5, 0x21, 0x00


	//----- nvinfo : EIATTR_SPARSE_MMA_MASK
	.align		4
.L_28:
        /*0088*/ 	.byte	0x03, 0x50
        /*008a*/ 	.short	0x0000


	//----- nvinfo : EIATTR_MAXREG_COUNT
	.align		4
        /*008c*/ 	.byte	0x03, 0x1b
        /*008e*/ 	.short	0x00ff


	//----- nvinfo : EIATTR_MERCURY_ISA_VERSION
	.align		4
        /*0090*/ 	.byte	0x03, 0x5f
        /*0092*/ 	.short	0x0101


	//----- nvinfo : EIATTR_VRC_CTA_INIT_COUNT
	.align		4
        /*0094*/ 	.byte	0x02, 0x4a
	.zero		1
	.zero		1


	//----- nvinfo : EIATTR_EXIT_INSTR_OFFSETS
	.align		4
        /*0098*/ 	.byte	0x04, 0x1c
        /*009a*/ 	.short	(.L_30 - .L_29)


	//   ....[0]....
.L_29:
        /*009c*/ 	.word	0x000000c0


	//   ....[1]....
        /*00a0*/ 	.word	0x000009c0


	//----- nvinfo : EIATTR_CRS_STACK_SIZE
	.align		4
.L_30:
        /*00a4*/ 	.byte	0x04, 0x1e
        /*00a6*/ 	.short	(.L_32 - .L_31)
.L_31:
        /*00a8*/ 	.word	0x00000000


	//----- nvinfo : EIATTR_CBANK_PARAM_SIZE
	.align		4
.L_32:
        /*00ac*/ 	.byte	0x03, 0x19
        /*00ae*/ 	.short	0x003c


	//----- nvinfo : EIATTR_PARAM_CBANK
	.align		4
        /*00b0*/ 	.byte	0x04, 0x0a
        /*00b2*/ 	.short	(.L_34 - .L_33)
	.align		4
.L_33:
        /*00b4*/ 	.word	index@(.nv.constant0._Z14integralKernelPfS_S_S_S_S_S_i)
        /*00b8*/ 	.short	0x0380
        /*00ba*/ 	.short	0x003c


	//----- nvinfo : EIATTR_SW_WAR
	.align		4
.L_34:
        /*00bc*/ 	.byte	0x04, 0x36
        /*00be*/ 	.short	(.L_36 - .L_35)
.L_35:
        /*00c0*/ 	.word	0x00000008
.L_36:


//--------------------- .nv.callgraph             --------------------------
	.section	.nv.callgraph,"",@"SHT_CUDA_CALLGRAPH"
	.align	4
	.sectionentsize	8
	.align		4
        /*0000*/ 	.word	0x00000000
	.align		4
        /*0004*/ 	.word	0xffffffff
	.align		4
        /*0008*/ 	.word	0x00000000
	.align		4
        /*000c*/ 	.word	0xfffffffe
	.align		4
        /*0010*/ 	.word	0x00000000
	.align		4
        /*0014*/ 	.word	0xfffffffd
	.align		4
        /*0018*/ 	.word	0x00000000
	.align		4
        /*001c*/ 	.word	0xfffffffc


//--------------------- .nv.constant4             --------------------------
	.section	.nv.constant4,"a",@progbits
	.align	8
	.align		8
.nv.constant4:
        /*0000*/ 	.dword	__cudart_i2opi_f


//--------------------- .text._Z14integralKernelPfS_S_S_S_S_S_i --------------------------
	.section	.text._Z14integralKernelPfS_S_S_S_S_S_i,"ax",@progbits
	.align	128
        .global         _Z14integralKernelPfS_S_S_S_S_S_i
        .type           _Z14integralKernelPfS_S_S_S_S_S_i,@function
        .size           _Z14integralKernelPfS_S_S_S_S_S_i,(.L_x_23 - _Z14integralKernelPfS_S_S_S_S_S_i)
        .other          _Z14integralKernelPfS_S_S_S_S_S_i,@"STO_CUDA_ENTRY STV_DEFAULT"
_Z14integralKernelPfS_S_S_S_S_S_i:
.text._Z14integralKernelPfS_S_S_S_S_S_i:
[----:B------:R-:W0:Y:S01]  /*0000*/  LDC R1, c[0x0][0x37c] ;  /* 0x0000df00ff017b82 */ /* 0x000e220000000800 */
[----:B------:R-:W1:Y:S07]  /*0010*/  S2R R0, SR_TID.X ;  /* 0x0000000000007919 */ /* 0x000e6e0000002100 */
[----:B------:R-:W2:Y:S01]  /*0020*/  LDC R2, c[0x0][0x3b8] ;  /* 0x0000ee00ff027b82 */ /* 0x000ea20000000800 */
[----:B------:R-:W3:Y:S01]  /*0030*/  LDCU.64 UR6, c[0x0][0x358] ;  /* 0x00006b00ff0677ac */ /* 0x000ee20008000a00 */
[----:B0-----:R-:W-:-:S06]  /*0040*/  VIADD R1, R1, 0xffffffe0 ;  /* 0xffffffe001017836 */ /* 0x001fcc0000000000 */
[----:B------:R-:W1:Y:S08]  /*0050*/  S2UR UR4, SR_CTAID.X ;  /* 0x00000000000479c3 */ /* 0x000e700000002500 */
[----:B------:R-:W1:Y:S08]  /*0060*/  LDC R3, c[0x0][0x360] ;  /* 0x0000d800ff037b82 */ /* 0x000e700000000800 */
[----:B------:R-:W0:Y:S01]  /*0070*/  LDC.64 R12, c[0x0][0x380] ;  /* 0x0000e000ff0c7b82 */ /* 0x000e220000000a00 */
[----:B--2---:R-:W-:Y:S01]  /*0080*/  ISETP.GE.AND P0, PT, R2, 0x1, PT ;  /* 0x000000010200780c */ /* 0x004fe20003f06270 */
[----:B-1----:R-:W-:-:S04]  /*0090*/  IMAD R3, R3, UR4, R0 ;  /* 0x0000000403037c24 */ /* 0x002fc8000f8e0200 */
[----:B0-----:R-:W-:-:S05]  /*00a0*/  IMAD.WIDE R12, R3, 0x4, R12 ;  /* 0x00000004030c7825 */ /* 0x001fca00078e020c */
[----:B---3--:R0:W-:Y:S03]  /*00b0*/  STG.E desc[UR6][R12.64], RZ ;  /* 0x000000ff0c007986 */ /* 0x0081e6000c101906 */
[----:B------:R-:W-:Y:S05]  /*00c0*/  @!P0 EXIT ;  /* 0x000000000000894d */ /* 0x000fea0003800000 */
[----:B------:R-:W1:Y:S01]  /*00d0*/  LDC.64 R10, c[0x0][0x3a0] ;  /* 0x0000e800ff0a7b82 */ /* 0x000e620000000a00 */
[----:B------:R-:W-:Y:S02]  /*00e0*/  IMAD.MOV.U32 R15, RZ, RZ, RZ ;  /* 0x000000ffff0f7224 */ /* 0x000fe400078e00ff */
[----:B------:R-:W-:-:S05]  /*00f0*/  IMAD.MOV.U32 R5, RZ, RZ, RZ ;  /* 0x000000ffff057224 */ /* 0x000fca00078e00ff */
[----:B------:R-:W2:Y:S08]  /*0100*/  LDC.64 R8, c[0x0][0x3a8] ;  /* 0x0000ea00ff087b82 */ /* 0x000eb00000000a00 */
[----:B------:R-:W3:Y:S01]  /*0110*/  LDC.64 R6, c[0x0][0x3b0] ;  /* 0x0000ec00ff067b82 */ /* 0x000ee20000000a00 */
[----:B-1----:R-:W-:-:S04]  /*0120*/  IMAD.WIDE R10, R3, 0x4, R10 ;  /* 0x00000004030a7825 */ /* 0x002fc800078e020a */
[----:B--2---:R-:W-:-:S04]  /*0130*/  IMAD.WIDE R8, R3, 0x4, R8 ;  /* 0x0000000403087825 */ /* 0x004fc800078e0208 */
[----:B---3--:R-:W-:-:S07]  /*0140*/  IMAD.WIDE R6, R3, 0x4, R6 ;  /* 0x0000000403067825 */ /* 0x008fce00078e0206 */
.L_x_8:
[----:B-1----:R-:W1:Y:S01]  /*0150*/  LDC.64 R16, c[0x0][0x390] ;  /* 0x0000e400ff107b82 */ /* 0x002e620000000a00 */
[----:B------:R-:W2:Y:S01]  /*0160*/  LDG.E R23, desc[UR6][R8.64] ;  /* 0x0000000608177981 */ /* 0x000ea2000c1e1900 */
[----:B------:R-:W3:Y:S03]  /*0170*/  LDCU UR4, c[0x0][0x3b8] ;  /* 0x00007700ff0477ac */ /* 0x000ee60008000800 */
[----:B------:R-:W4:Y:S03]  /*0180*/  LDG.E R21, desc[UR6][R10.64] ;  /* 0x000000060a157981 */ /* 0x000f26000c1e1900 */
[----:B------:R-:W5:Y:S01]  /*0190*/  LDC.64 R2, c[0x0][0x388] ;  /* 0x0000e200ff027b82 */ /* 0x000f620000000a00 */
[----:B------:R-:W4:Y:S07]  /*01a0*/  LDG.E R25, desc[UR6][R6.64] ;  /* 0x0000000606197981 */ /* 0x000f2e000c1e1900 */
[----:B------:R-:W0:Y:S01]  /*01b0*/  LDC.64 R18, c[0x0][0x398] ;  /* 0x0000e600ff127b82 */ /* 0x000e220000000a00 */
[----:B-1----:R-:W-:-:S06]  /*01c0*/  IMAD.WIDE.U32 R16, R15, 0x4, R16 ;  /* 0x000000040f107825 */ /* 0x002fcc00078e0010 */
[----:B------:R-:W2:Y:S01]  /*01d0*/  LDG.E R16, desc[UR6][R16.64] ;  /* 0x0000000610107981 */ /* 0x000ea2000c1e1900 */
[----:B-----5:R-:W-:-:S06]  /*01e0*/  IMAD.WIDE.U32 R2, R15, 0x4, R2 ;  /* 0x000000040f027825 */ /* 0x020fcc00078e0002 */
[----:B------:R-:W4:Y:S01]  /*01f0*/  LDG.E R2, desc[UR6][R2.64] ;  /* 0x0000000602027981 */ /* 0x000f22000c1e1900 */
[----:B0-----:R-:W-:-:S06]  /*0200*/  IMAD.WIDE.U32 R18, R15, 0x4, R18 ;  /* 0x000000040f127825 */ /* 0x001fcc00078e0012 */
[----:B------:R-:W5:Y:S01]  /*0210*/  LDG.E R18, desc[UR6][R18.64] ;  /* 0x0000000612127981 */ /* 0x000f62000c1e1900 */
[----:B------:R-:W-:Y:S01]  /*0220*/  IADD3 R15, PT, PT, R15, 0x1, RZ ;  /* 0x000000010f0f7810 */ /* 0x000fe20007ffe0ff */
[----:B------:R-:W-:Y:S03]  /*0230*/  BSSY.RECONVERGENT B0, `(.L_x_0) ;  /* 0x0000013000007945 */ /* 0x000fe60003800200 */
[----:B---3--:R-:W-:Y:S01]  /*0240*/  ISETP.NE.AND P2, PT, R15, UR4, PT ;  /* 0x000000040f007c0c */ /* 0x008fe2000bf45270 */
[----:B--2---:R-:W-:-:S04]  /*0250*/  FADD R23, R16, -R23 ;  /* 0x8000001710177221 */ /* 0x004fc80000000000 */
[----:B------:R-:W-:Y:S01]  /*0260*/  FMUL R0, R23, R23 ;  /* 0x0000001717007220 */ /* 0x000fe20000400000 */
[----:B----4-:R-:W-:-:S04]  /*0270*/  FADD R21, R2, -R21 ;  /* 0x8000001502157221 */ /* 0x010fc80000000000 */
[----:B------:R-:W-:Y:S01]  /*0280*/  FFMA R0, R21, R21, R0 ;  /* 0x0000001515007223 */ /* 0x000fe20000000000 */
[----:B-----5:R-:W-:-:S04]  /*0290*/  FADD R25, R18, -R25 ;  /* 0x8000001912197221 */ /* 0x020fc80000000000 */
[----:B------:R-:W-:-:S04]  /*02a0*/  FFMA R4, R25, R25, R0 ;  /* 0x0000001919047223 */ /* 0x000fc80000000000 */
[----:B------:R-:W-:Y:S01]  /*02b0*/  VIADD R0, R4, 0xf3000000 ;  /* 0xf300000004007836 */ /* 0x000fe20000000000 */
[----:B------:R0:W1:Y:S04]  /*02c0*/  MUFU.RSQ R3, R4 ;  /* 0x0000000400037308 */ /* 0x0000680000001400 */
[----:B------:R-:W-:-:S13]  /*02d0*/  ISETP.GT.U32.AND P0, PT, R0, 0x727fffff, PT ;  /* 0x727fffff0000780c */ /* 0x000fda0003f04070 */
[----:B01----:R-:W-:Y:S05]  /*02e0*/  @!P0 BRA `(.L_x_1) ;  /* 0x00000000000c8947 */ /* 0x003fea0003800000 */
[----:B------:R-:W-:-:S07]  /*02f0*/  MOV R18, 0x310 ;  /* 0x0000031000127802 */ /* 0x000fce0000000f00 */
[----:B------:R-:W-:Y:S05]  /*0300*/  CALL.REL.NOINC `($__internal_0_$__cuda_sm20_sqrt_rn_f32_slowpath) ;  /* 0x0000000400b07944 */ /* 0x000fea0003c00000 */
[----:B------:R-:W-:Y:S05]  /*0310*/  BRA `(.L_x_2) ;  /* 0x0000000000107947 */ /* 0x000fea0003800000 */
.L_x_1:
[----:B------:R-:W-:Y:S01]  /*0320*/  FMUL.FTZ R19, R4, R3 ;  /* 0x0000000304137220 */ /* 0x000fe20000410000 */
[----:B------:R-:W-:-:S03]  /*0330*/  FMUL.FTZ R2, R3, 0.5 ;  /* 0x3f00000003027820 */ /* 0x000fc60000410000 */
[----:B------:R-:W-:-:S04]  /*0340*/  FFMA R0, -R19, R19, R4 ;  /* 0x0000001313007223 */ /* 0x000fc80000000104 */
[----:B------:R-:W-:-:S07]  /*0350*/  FFMA R19, R0, R2, R19 ;  /* 0x0000000200137223 */ /* 0x000fce0000000013 */
.L_x_2:
[----:B------:R-:W-:Y:S05]  /*0360*/  BSYNC.RECONVERGENT B0 ;  /* 0x0000000000007941 */ /* 0x000fea0003800200 */
.L_x_0:
[C---:B------:R-:W-:Y:S01]  /*0370*/  FMUL R0, R19.reuse, 0.63661974668502807617 ;  /* 0x3f22f98313007820 */ /* 0x040fe20000400000 */
[----:B------:R-:W-:Y:S01]  /*0380*/  FSETP.GE.AND P0, PT, |R19|, 105615, PT ;  /* 0x47ce47801300780b */ /* 0x000fe20003f06200 */
[----:B------:R-:W-:Y:S04]  /*0390*/  BSSY.RECONVERGENT B0, `(.L_x_3) ;  /* 0x000003e000007945 */ /* 0x000fe80003800200 */
[----:B------:R-:W0:Y:S02]  /*03a0*/  F2I.NTZ R0, R0 ;  /* 0x0000000000007305 */ /* 0x000e240000203100 */
[----:B0-----:R-:W-:-:S05]  /*03b0*/  I2FP.F32.S32 R2, R0 ;  /* 0x0000000000027245 */ /* 0x001fca0000201400 */
[----:B------:R-:W-:-:S04]  /*03c0*/  FFMA R3, R2, -1.5707962512969970703, R19 ;  /* 0xbfc90fda02037823 */ /* 0x000fc80000000013 */
[----:B------:R-:W-:-:S04]  /*03d0*/  FFMA R3, R2, -7.5497894158615963534e-08, R3 ;  /* 0xb3a2216802037823 */ /* 0x000fc80000000003 */
[----:B------:R-:W-:Y:S01]  /*03e0*/  FFMA R2, R2, -5.3903029534742383927e-15, R3 ;  /* 0xa7c234c502027823 */ /* 0x000fe20000000003 */
[----:B------:R-:W-:Y:S06]  /*03f0*/  @!P0 BRA `(.L_x_4) ;  /* 0x0000000000dc8947 */ /* 0x000fec0003800000 */
[----:B------:R-:W-:-:S13]  /*0400*/  FSETP.NEU.AND P0, PT, |R19|, +INF , PT ;  /* 0x7f8000001300780b */ /* 0x000fda0003f0d200 */
[----:B------:R-:W-:Y:S01]  /*0410*/  @!P0 FMUL R2, RZ, R19 ;  /* 0x00000013ff028220 */ /* 0x000fe20000400000 */
[----:B------:R-:W-:Y:S01]  /*0420*/  @!P0 IMAD.MOV.U32 R0, RZ, RZ, RZ ;  /* 0x000000ffff008224 */ /* 0x000fe200078e00ff */
[----:B------:R-:W-:Y:S06]  /*0430*/  @!P0 BRA `(.L_x_4) ;  /* 0x0000000000cc8947 */ /* 0x000fec0003800000 */
[----:B------:R-:W-:Y:S02]  /*0440*/  IMAD.SHL.U32 R2, R19, 0x100, RZ ;  /* 0x0000010013027824 */ /* 0x000fe400078e00ff */
[----:B------:R-:W-:Y:S02]  /*0450*/  HFMA2 R14, -RZ, RZ, 0, 0 ;  /* 0x00000000ff0e7431 */ /* 0x000fe400000001ff */
[----:B------:R-:W-:Y:S01]  /*0460*/  IMAD.MOV.U32 R0, RZ, RZ, R1 ;  /* 0x000000ffff007224 */ /* 0x000fe200078e0001 */
[----:B------:R-:W0:Y:S01]  /*0470*/  LDCU.64 UR8, c[0x4][URZ] ;  /* 0x01000000ff0877ac */ /* 0x000e220008000a00 */
[----:B------:R-:W-:Y:S01]  /*0480*/  LOP3.LUT R23, R2, 0x80000000, RZ, 0xfc, !PT ;  /* 0x8000000002177812 */ /* 0x000fe200078efcff */
[----:B------:R-:W-:Y:S01]  /*0490*/  UMOV UR5, URZ ;  /* 0x000000ff00057c82 */ /* 0x000fe20008000000 */
[----:B------:R-:W-:-:S05]  /*04a0*/  UMOV UR4, URZ ;  /* 0x000000ff00047c82 */ /* 0x000fca0008000000 */
.L_x_5:
[----:B0-----:R-:W-:Y:S02]  /*04b0*/  IMAD.U32 R16, RZ, RZ, UR8 ;  /* 0x00000008ff107e24 */ /* 0x001fe4000f8e00ff */
[----:B------:R-:W-:-:S05]  /*04c0*/  IMAD.U32 R17, RZ, RZ, UR9 ;  /* 0x00000009ff117e24 */ /* 0x000fca000f8e00ff */
[----:B------:R-:W2:Y:S01]  /*04d0*/  LDG.E.CONSTANT R2, desc[UR6][R16.64] ;  /* 0x0000000610027981 */ /* 0x000ea2000c1e9900 */
[----:B------:R-:W-:Y:S02]  /*04e0*/  UIADD3 UR8, UP0, UPT, UR8, 0x4, URZ ;  /* 0x0000000408087890 */ /* 0x000fe4000ff1e0ff */
[----:B------:R-:W-:Y:S02]  /*04f0*/  UIADD3 UR4, UPT, UPT, UR4, 0x1, URZ ;  /* 0x0000000104047890 */ /* 0x000fe4000fffe0ff */
[----:B------:R-:W-:Y:S02]  /*0500*/  UIADD3.X UR9, UPT, UPT, URZ, UR9, URZ, UP0, !UPT ;  /* 0x00000009ff097290 */ /* 0x000fe400087fe4ff */
[----:B------:R-:W-:Y:S01]  /*0510*/  UISETP.NE.AND UP0, UPT, UR4, 0x6, UPT ;  /* 0x000000060400788c */ /* 0x000fe2000bf05270 */
[----:B--2---:R-:W-:-:S03]  /*0520*/  IMAD.WIDE.U32 R2, R2, R23, RZ ;  /* 0x0000001702027225 */ /* 0x004fc600078e00ff */
[----:B------:R-:W-:-:S04]  /*0530*/  IADD3 R21, P0, PT, R2, R14, RZ ;  /* 0x0000000e02157210 */ /* 0x000fc80007f1e0ff */
[----:B------:R-:W-:Y:S01]  /*0540*/  IADD3.X R14, PT, PT, R3, UR5, RZ, P0, !PT ;  /* 0x00000005030e7c10 */ /* 0x000fe200087fe4ff */
[----:B------:R0:W-:Y:S02]  /*0550*/  STL [R0], R21 ;  /* 0x0000001500007387 */ /* 0x0001e40000100800 */
[----:B0-----:R-:W-:Y:S01]  /*0560*/  IADD3 R0, PT, PT, R0, 0x4, RZ ;  /* 0x0000000400007810 */ /* 0x001fe20007ffe0ff */
[----:B------:R-:W-:Y:S06]  /*0570*/  BRA.U UP0, `(.L_x_5) ;  /* 0xfffffffd00cc7547 */ /* 0x000fec000b83ffff */
[----:B------:R-:W-:Y:S01]  /*0580*/  SHF.R.U32.HI R4, RZ, 0x17, R19 ;  /* 0x00000017ff047819 */ /* 0x000fe20000011613 */
[----:B------:R0:W-:Y:S03]  /*0590*/  STL [R1+0x18], R14 ;  /* 0x0000180e01007387 */ /* 0x0001e60000100800 */
[C---:B------:R-:W-:Y:S02]  /*05a0*/  LOP3.LUT R0, R4.reuse, 0xe0, RZ, 0xc0, !PT ;  /* 0x000000e004007812 */ /* 0x040fe400078ec0ff */
[----:B------:R-:W-:-:S03]  /*05b0*/  LOP3.LUT P0, RZ, R4, 0x1f, RZ, 0xc0, !PT ;  /* 0x0000001f04ff7812 */ /* 0x000fc6000780c0ff */
[----:B------:R-:W-:-:S05]  /*05c0*/  VIADD R0, R0, 0xffffff80 ;  /* 0xffffff8000007836 */ /* 0x000fca0000000000 */
[----:B------:R-:W-:-:S05]  /*05d0*/  SHF.R.U32.HI R0, RZ, 0x5, R0 ;  /* 0x00000005ff007819 */ /* 0x000fca0000011600 */
[----:B------:R-:W-:-:S05]  /*05e0*/  IMAD R18, R0, -0x4, R1 ;  /* 0xfffffffc00127824 */ /* 0x000fca00078e0201 */
[----:B------:R-:W2:Y:S04]  /*05f0*/  LDL R0, [R18+0x18] ;  /* 0x0000180012007983 */ /* 0x000ea80000100800 */
[----:B------:R-:W2:Y:S04]  /*0600*/  LDL R3, [R18+0x14] ;  /* 0x0000140012037983 */ /* 0x000ea80000100800 */
[----:B------:R-:W3:Y:S01]  /*0610*/  @P0 LDL R2, [R18+0x10] ;  /* 0x0000100012020983 */ /* 0x000ee20000100800 */
[----:B------:R-:W-:Y:S01]  /*0620*/  LOP3.LUT R4, R4, 0x1f, RZ, 0xc0, !PT ;  /* 0x0000001f04047812 */ /* 0x000fe200078ec0ff */
[----:B------:R-:W-:Y:S01]  /*0630*/  UMOV UR4, 0x54442d19 ;  /* 0x54442d1900047882 */ /* 0x000fe20000000000 */
[----:B------:R-:W-:-:S02]  /*0640*/  UMOV UR5, 0x3bf921fb ;  /* 0x3bf921fb00057882 */ /* 0x000fc40000000000 */
[-C--:B--2---:R-:W-:Y:S02]  /*0650*/  @P0 SHF.L.W.U32.HI R0, R3, R4.reuse, R0 ;  /* 0x0000000403000219 */ /* 0x084fe40000010e00 */
[----:B---3--:R-:W-:Y:S02]  /*0660*/  @P0 SHF.L.W.U32.HI R3, R2, R4, R3 ;  /* 0x0000000402030219 */ /* 0x008fe40000010e03 */
[----:B------:R-:W-:Y:S02]  /*0670*/  ISETP.GE.AND P0, PT, R19, RZ, PT ;  /* 0x000000ff1300720c */ /* 0x000fe40003f06270 */
[C---:B------:R-:W-:Y:S01]  /*0680*/  SHF.L.W.U32.HI R2, R3.reuse, 0x2, R0 ;  /* 0x0000000203027819 */ /* 0x040fe20000010e00 */
[----:B------:R-:W-:-:S03]  /*0690*/  IMAD.SHL.U32 R3, R3, 0x4, RZ ;  /* 0x0000000403037824 */ /* 0x000fc600078e00ff */
[----:B------:R-:W-:-:S04]  /*06a0*/  SHF.R.S32.HI R4, RZ, 0x1f, R2 ;  /* 0x0000001fff047819 */ /* 0x000fc80000011402 */
[C---:B------:R-:W-:Y:S02]  /*06b0*/  LOP3.LUT R16, R4.reuse, R3, RZ, 0x3c, !PT ;  /* 0x0000000304107212 */ /* 0x040fe400078e3cff */
[----:B------:R-:W-:Y:S02]  /*06c0*/  LOP3.LUT R17, R4, R2, RZ, 0x3c, !PT ;  /* 0x0000000204117212 */ /* 0x000fe400078e3cff */
[----:B------:R-:W-:Y:S02]  /*06d0*/  SHF.R.U32.HI R3, RZ, 0x1e, R0 ;  /* 0x0000001eff037819 */ /* 0x000fe40000011600 */
[C---:B------:R-:W-:Y:S02]  /*06e0*/  LOP3.LUT R4, R2.reuse, R19, RZ, 0x3c, !PT ;  /* 0x0000001302047212 */ /* 0x040fe400078e3cff */
[----:B------:R-:W1:Y:S01]  /*06f0*/  I2F.F64.S64 R16, R16 ;  /* 0x0000001000107312 */ /* 0x000e620000301c00 */
[----:B------:R-:W-:Y:S02]  /*0700*/  LEA.HI R0, R2, R3, RZ, 0x1 ;  /* 0x0000000302007211 */ /* 0x000fe400078f08ff */
[----:B------:R-:W-:-:S03]  /*0710*/  ISETP.GE.AND P1, PT, R4, RZ, PT ;  /* 0x000000ff0400720c */ /* 0x000fc60003f26270 */
[----:B------:R-:W-:-:S05]  /*0720*/  IMAD.MOV R2, RZ, RZ, -R0 ;  /* 0x000000ffff027224 */ /* 0x000fca00078e0a00 */
[----:B------:R-:W-:Y:S01]  /*0730*/  @!P0 MOV R0, R2 ;  /* 0x0000000200008202 */ /* 0x000fe20000000f00 */
[----:B-1----:R-:W-:-:S10]  /*0740*/  DMUL R20, R16, UR4 ;  /* 0x0000000410147c28 */ /* 0x002fd40008000000 */
[----:B------:R-:W1:Y:S02]  /*0750*/  F2F.F32.F64 R20, R20 ;  /* 0x0000001400147310 */ /* 0x000e640000301000 */
[----:B01----:R-:W-:-:S07]  /*0760*/  FSEL R2, -R20, R20, !P1 ;  /* 0x0000001414027208 */ /* 0x003fce0004800100 */
.L_x_4:
[----:B------:R-:W-:Y:S05]  /*0770*/  BSYNC.RECONVERGENT B0 ;  /* 0x0000000000007941 */ /* 0x000fea0003800200 */
.L_x_3:
[----:B------:R-:W-:Y:S01]  /*0780*/  LOP3.LUT R14, R0, 0x1, RZ, 0xc0, !PT ;  /* 0x00000001000e7812 */ /* 0x000fe200078ec0ff */
[----:B------:R-:W-:Y:S02]  /*0790*/  IMAD.MOV.U32 R4, RZ, RZ, 0x37cbac00 ;  /* 0x37cbac00ff047424 */ /* 0x000fe400078e00ff */
[----:B------:R-:W-:Y:S01]  /*07a0*/  FMUL R3, R2, R2 ;  /* 0x0000000202037220 */ /* 0x000fe20000400000 */
[----:B------:R-:W-:Y:S01]  /*07b0*/  HFMA2 R17, -RZ, RZ, 1.541015625, -0.052001953125 ;  /* 0x3e2aaaa8ff117431 */ /* 0x000fe200000001ff */
[----:B------:R-:W-:Y:S01]  /*07c0*/  ISETP.NE.U32.AND P0, PT, R14, 0x1, PT ;  /* 0x000000010e00780c */ /* 0x000fe20003f05070 */
[----:B------:R-:W-:Y:S02]  /*07d0*/  IMAD.MOV.U32 R14, RZ, RZ, 0x3c0885e4 ;  /* 0x3c0885e4ff0e7424 */ /* 0x000fe400078e00ff */
[----:B------:R-:W-:Y:S01]  /*07e0*/  FFMA R4, R3, R4, -0.0013887860113754868507 ;  /* 0xbab607ed03047423 */ /* 0x000fe20000000004 */
[----:B------:R-:W-:Y:S02]  /*07f0*/  VIADD R0, R0, 0x1 ;  /* 0x0000000100007836 */ /* 0x000fe40000000000 */
[----:B------:R-:W-:Y:S01]  /*0800*/  FMUL R19, R19, 12.566370964050292969 ;  /* 0x41490fdb13137820 */ /* 0x000fe20000400000 */
[----:B------:R-:W-:Y:S01]  /*0810*/  BSSY.RECONVERGENT B0, `(.L_x_6) ;  /* 0x0000017000007945 */ /* 0x000fe20003800200 */
[----:B------:R-:W-:-:S02]  /*0820*/  FSEL R14, R14, 0.041666727513074874878, !P0 ;  /* 0x3d2aaabb0e0e7808 */ /* 0x000fc40004000000 */
[----:B------:R-:W-:Y:S01]  /*0830*/  FSEL R4, R4, -0.00019574658654164522886, P0 ;  /* 0xb94d415304047808 */ /* 0x000fe20000000000 */
[----:B------:R-:W0:Y:S01]  /*0840*/  MUFU.RCP R16, R19 ;  /* 0x0000001300107308 */ /* 0x000e220000001000 */
[----:B------:R-:W-:Y:S02]  /*0850*/  LOP3.LUT P1, RZ, R0, 0x2, RZ, 0xc0, !PT ;  /* 0x0000000200ff7812 */ /* 0x000fe4000782c0ff */
[----:B------:R-:W-:Y:S01]  /*0860*/  FSEL R17, -R17, -0.4999999701976776123, !P0 ;  /* 0xbeffffff11117808 */ /* 0x000fe20004000100 */
[----:B------:R-:W-:Y:S01]  /*0870*/  FFMA R4, R3, R4, R14 ;  /* 0x0000000403047223 */ /* 0x000fe2000000000e */
[----:B------:R-:W-:-:S03]  /*0880*/  FSEL R0, R2, 1, !P0 ;  /* 0x3f80000002007808 */ /* 0x000fc60004000000 */
[C---:B------:R-:W-:Y:S02]  /*0890*/  FFMA R4, R3.reuse, R4, R17 ;  /* 0x0000000403047223 */ /* 0x040fe40000000011 */
[----:B------:R-:W-:-:S04]  /*08a0*/  FFMA R3, R3, R0, RZ ;  /* 0x0000000003037223 */ /* 0x000fc800000000ff */
[----:B------:R-:W-:Y:S01]  /*08b0*/  FFMA R0, R3, R4, R0 ;  /* 0x0000000403007223 */ /* 0x000fe20000000000 */
[----:B0-----:R-:W-:-:S03]  /*08c0*/  FFMA R3, -R19, R16, 1 ;  /* 0x3f80000013037423 */ /* 0x001fc60000000110 */
[----:B------:R-:W-:Y:S01]  /*08d0*/  @P1 FADD R0, RZ, -R0 ;  /* 0x80000000ff001221 */ /* 0x000fe20000000000 */
[----:B------:R-:W-:-:S03]  /*08e0*/  FFMA R3, R16, R3, R16 ;  /* 0x0000000310037223 */ /* 0x000fc60000000010 */
[----:B------:R-:W0:Y:S01]  /*08f0*/  FCHK P0, R0, R19 ;  /* 0x0000001300007302 */ /* 0x000e220000000000 */
[----:B------:R-:W-:-:S04]  /*0900*/  FFMA R2, R0, R3, RZ ;  /* 0x0000000300027223 */ /* 0x000fc800000000ff */
[----:B------:R-:W-:-:S04]  /*0910*/  FFMA R4, -R19, R2, R0 ;  /* 0x0000000213047223 */ /* 0x000fc80000000100 */
[----:B------:R-:W-:Y:S01]  /*0920*/  FFMA R2, R3, R4, R2 ;  /* 0x0000000403027223 */ /* 0x000fe20000000002 */
[----:B0-----:R-:W-:Y:S06]  /*0930*/  @!P0 BRA `(.L_x_7) ;  /* 0x0000000000108947 */ /* 0x001fec0003800000 */
[----:B------:R-:W-:Y:S01]  /*0940*/  IMAD.MOV.U32 R3, RZ, RZ, R0 ;  /* 0x000000ffff037224 */ /* 0x000fe200078e0000 */
[----:B------:R-:W-:-:S07]  /*0950*/  MOV R2, 0x970 ;  /* 0x0000097000027802 */ /* 0x000fce0000000f00 */
[----:B------:R-:W-:Y:S05]  /*0960*/  CALL.REL.NOINC `($__internal_1_$__cuda_sm3x_div_rn_noftz_f32_slowpath) ;  /* 0x0000000000787944 */ /* 0x000fea0003c00000 */
[----:B------:R-:W-:-:S07]  /*0970*/  IMAD.MOV.U32 R2, RZ, RZ, R0 ;  /* 0x000000ffff027224 */ /* 0x000fce00078e0000 */
.L_x_7:
[----:B------:R-:W-:Y:S05]  /*0980*/  BSYNC.RECONVERGENT B0 ;  /* 0x0000000000007941 */ /* 0x000fea0003800200 */
.L_x_6:
[----:B------:R-:W-:-:S05]  /*0990*/  FADD R5, R2, R5 ;  /* 0x0000000502057221 */ /* 0x000fca0000000000 */
[----:B------:R1:W-:Y:S01]  /*09a0*/  STG.E desc[UR6][R12.64], R5 ;  /* 0x000000050c007986 */ /* 0x0003e2000c101906 */
[----:B------:R-:W-:Y:S05]  /*09b0*/  @P2 BRA `(.L_x_8) ;  /* 0xfffffff400e42947 */ /* 0x000fea000383ffff */
[----:B------:R-:W-:Y:S05]  /*09c0*/  EXIT ;  /* 0x000000000000794d */ /* 0x000fea0003800000 */
        .weak           $__internal_0_$__cuda_sm20_sqrt_rn_f32_slowpath
        .type           $__internal_0_$__cuda_sm20_sqrt_rn_f32_slowpath,@function
        .size           $__internal_0_$__cuda_sm20_sqrt_rn_f32_slowpath,($__internal_1_$__cuda_sm3x_div_rn_noftz_f32_slowpath - $__internal_0_$__cuda_sm20_sqrt_rn_f32_slowpath)
$__internal_0_$__cuda_sm20_sqrt_rn_f32_slowpath:
[----:B------:R-:W-:-:S13]  /*09d0*/  LOP3.LUT P0, RZ, R4, 0x7fffffff, RZ, 0xc0, !PT ;  /* 0x7fffffff04ff7812 */ /* 0x000fda000780c0ff */
[----:B------:R-:W-:Y:S01]  /*09e0*/  @!P0 IMAD.MOV.U32 R2, RZ, RZ, R4 ;  /* 0x000000ffff028224 */ /* 0x000fe200078e0004 */
[----:B------:R-:W-:Y:S06]  /*09f0*/  @!P0 BRA `(.L_x_9) ;  /* 0x0000000000448947 */ /* 0x000fec0003800000 */
[----:B------:R-:W-:Y:S02]  /*0a00*/  FSETP.GEU.FTZ.AND P0, PT, R4, RZ, PT ;  /* 0x000000ff0400720b */ /* 0x000fe40003f1e000 */
[----:B------:R-:W-:-:S11]  /*0a10*/  MOV R0, R4 ;  /* 0x0000000400007202 */ /* 0x000fd60000000f00 */
[----:B------:R-:W-:Y:S01]  /*0a20*/  @!P0 IMAD.MOV.U32 R2, RZ, RZ, 0x7fffffff ;  /* 0x7fffffffff028424 */ /* 0x000fe200078e00ff */
[----:B------:R-:W-:Y:S06]  /*0a30*/  @!P0 BRA `(.L_x_9) ;  /* 0x0000000000348947 */ /* 0x000fec0003800000 */
[----:B------:R-:W-:-:S13]  /*0a40*/  FSETP.GTU.FTZ.AND P0, PT, |R0|, +INF , PT ;  /* 0x7f8000000000780b */ /* 0x000fda0003f1c200 */
[----:B------:R-:W-:Y:S01]  /*0a50*/  @P0 FADD.FTZ R2, R0, 1 ;  /* 0x3f80000000020421 */ /* 0x000fe20000010000 */
[----:B------:R-:W-:Y:S06]  /*0a60*/  @P0 BRA `(.L_x_9) ;  /* 0x0000000000280947 */ /* 0x000fec0003800000 */
[----:B------:R-:W-:-:S13]  /*0a70*/  FSETP.NEU.FTZ.AND P0, PT, |R0|, +INF , PT ;  /* 0x7f8000000000780b */ /* 0x000fda0003f1d200 */
[----:B------:R-:W-:-:S04]  /*0a80*/  @P0 FFMA R3, R0, 1.84467440737095516160e+19, RZ ;  /* 0x5f80000000030823 */ /* 0x000fc800000000ff */
[----:B------:R-:W0:Y:S02]  /*0a90*/  @P0 MUFU.RSQ R2, R3 ;  /* 0x0000000300020308 */ /* 0x000e240000001400 */
[----:B0-----:R-:W-:Y:S01]  /*0aa0*/  @P0 FMUL.FTZ R4, R3, R2 ;  /* 0x0000000203040220 */ /* 0x001fe20000410000 */
[----:B------:R-:W-:Y:S01]  /*0ab0*/  @P0 FMUL.FTZ R16, R2, 0.5 ;  /* 0x3f00000002100820 */ /* 0x000fe20000410000 */
[----:B------:R-:W-:Y:S02]  /*0ac0*/  @!P0 IMAD.MOV.U32 R2, RZ, RZ, R0 ;  /* 0x000000ffff028224 */ /* 0x000fe400078e0000 */
[----:B------:R-:W-:-:S04]  /*0ad0*/  @P0 FADD.FTZ R14, -R4, -RZ ;  /* 0x800000ff040e0221 */ /* 0x000fc80000010100 */
[----:B------:R-:W-:-:S04]  /*0ae0*/  @P0 FFMA R17, R4, R14, R3 ;  /* 0x0000000e04110223 */ /* 0x000fc80000000003 */
[----:B------:R-:W-:-:S04]  /*0af0*/  @P0 FFMA R16, R17, R16, R4 ;  /* 0x0000001011100223 */ /* 0x000fc80000000004 */
[----:B------:R-:W-:-:S07]  /*0b00*/  @P0 FMUL.FTZ R2, R16, 2.3283064365386962891e-10 ;  /* 0x2f80000010020820 */ /* 0x000fce0000410000 */
.L_x_9:
[----:B------:R-:W-:Y:S01]  /*0b10*/  IMAD.MOV.U32 R19, RZ, RZ, R2 ;  /* 0x000000ffff137224 */ /* 0x000fe200078e0002 */
[----:B------:R-:W-:Y:S01]  /*0b20*/  MOV R2, R18 ;  /* 0x0000001200027202 */ /* 0x000fe20000000f00 */
[----:B------:R-:W-:-:S04]  /*0b30*/  IMAD.MOV.U32 R3, RZ, RZ, 0x0 ;  /* 0x00000000ff037424 */ /* 0x000fc800078e00ff */
[----:B------:R-:W-:Y:S05]  /*0b40*/  RET.REL.NODEC R2 `(_Z14integralKernelPfS_S_S_S_S_S_i) ;  /* 0xfffffff4022c7950 */ /* 0x000fea0003c3ffff */
        .weak           $__internal_1_$__cuda_sm3x_div_rn_noftz_f32_slowpath
        .type           $__internal_1_$__cuda_sm3x_div_rn_noftz_f32_slowpath,@function
        .size           $__internal_1_$__cuda_sm3x_div_rn_noftz_f32_slowpath,(.L_x_23 - $__internal_1_$__cuda_sm3x_div_rn_noftz_f32_slowpath)
$__internal_1_$__cuda_sm3x_div_rn_noftz_f32_slowpath:
[----:B------:R-:W-:Y:S01]  /*0b50*/  SHF.R.U32.HI R4, RZ, 0x17, R19 ;  /* 0x00000017ff047819 */ /* 0x000fe20000011613 */
[----:B------:R-:W-:Y:S01]  /*0b60*/  BSSY.RECONVERGENT B1, `(.L_x_10) ;  /* 0x0000063000017945 */ /* 0x000fe20003800200 */
[----:B------:R-:W-:Y:S02]  /*0b70*/  SHF.R.U32.HI R0, RZ, 0x17, R3 ;  /* 0x00000017ff007819 */ /* 0x000fe40000011603 */
[----:B------:R-:W-:Y:S02]  /*0b80*/  LOP3.LUT R4, R4, 0xff, RZ, 0xc0, !PT ;  /* 0x000000ff04047812 */ /* 0x000fe400078ec0ff */
[----:B------:R-:W-:-:S03]  /*0b90*/  LOP3.LUT R16, R0, 0xff, RZ, 0xc0, !PT ;  /* 0x000000ff00107812 */ /* 0x000fc600078ec0ff */
[----:B------:R-:W-:Y:S02]  /*0ba0*/  VIADD R18, R4, 0xffffffff ;  /* 0xffffffff04127836 */ /* 0x000fe40000000000 */
[----:B------:R-:W-:-:S03]  /*0bb0*/  VIADD R17, R16, 0xffffffff ;  /* 0xffffffff10117836 */ /* 0x000fc60000000000 */
[----:B------:R-:W-:-:S04]  /*0bc0*/  ISETP.GT.U32.AND P0, PT, R18, 0xfd, PT ;  /* 0x000000fd1200780c */ /* 0x000fc80003f04070 */
[----:B------:R-:W-:-:S13]  /*0bd0*/  ISETP.GT.U32.OR P0, PT, R17, 0xfd, P0 ;  /* 0x000000fd1100780c */ /* 0x000fda0000704470 */
[----:B------:R-:W-:Y:S01]  /*0be0*/  @!P0 MOV R14, RZ ;  /* 0x000000ff000e8202 */ /* 0x000fe20000000f00 */
[----:B------:R-:W-:Y:S06]  /*0bf0*/  @!P0 BRA `(.L_x_11) ;  /* 0x0000000000608947 */ /* 0x000fec0003800000 */
[----:B------:R-:W-:Y:S01]  /*0c00*/  FSETP.GTU.FTZ.AND P0, PT, |R3|, +INF , PT ;  /* 0x7f8000000300780b */ /* 0x000fe20003f1c200 */
[----:B------:R-:W-:Y:S01]  /*0c10*/  IMAD.MOV.U32 R0, RZ, RZ, R19 ;  /* 0x000000ffff007224 */ /* 0x000fe200078e0013 */
[----:B------:R-:W-:-:S04]  /*0c20*/  FSETP.GTU.FTZ.AND P1, PT, |R19|, +INF , PT ;  /* 0x7f8000001300780b */ /* 0x000fc80003f3c200 */
[----:B------:R-:W-:-:S13]  /*0c30*/  PLOP3.LUT P0, PT, P0, P1, PT, 0xf8, 0x8f ;  /* 0x00000000008f781c */ /* 0x000fda0000703f70 */
[----:B------:R-:W-:Y:S05]  /*0c40*/  @P0 BRA `(.L_x_12) ;  /* 0x00000004004c0947 */ /* 0x000fea0003800000 */
[----:B------:R-:W-:-:S13]  /*0c50*/  LOP3.LUT P0, RZ, R19, 0x7fffffff, R3, 0xc8, !PT ;  /* 0x7fffffff13ff7812 */ /* 0x000fda000780c803 */
[----:B------:R-:W-:Y:S05]  /*0c60*/  @!P0 BRA `(.L_x_13) ;  /* 0x00000004003c8947 */ /* 0x000fea0003800000 */
[C---:B------:R-:W-:Y:S02]  /*0c70*/  FSETP.NEU.FTZ.AND P3, PT, |R3|.reuse, +INF , PT ;  /* 0x7f8000000300780b */ /* 0x040fe40003f7d200 */
[----:B------:R-:W-:Y:S02]  /*0c80*/  FSETP.NEU.FTZ.AND P1, PT, |R0|, +INF , PT ;  /* 0x7f8000000000780b */ /* 0x000fe40003f3d200 */
[----:B------:R-:W-:-:S11]  /*0c90*/  FSETP.NEU.FTZ.AND P0, PT, |R3|, +INF , PT ;  /* 0x7f8000000300780b */ /* 0x000fd60003f1d200 */
[----:B------:R-:W-:Y:S05]  /*0ca0*/  @!P1 BRA !P3, `(.L_x_13) ;  /* 0x00000004002c9947 */ /* 0x000fea0005800000 */
[----:B------:R-:W-:-:S04]  /*0cb0*/  LOP3.LUT P3, RZ, R3, 0x7fffffff, RZ, 0xc0, !PT ;  /* 0x7fffffff03ff7812 */ /* 0x000fc8000786c0ff */
[----:B------:R-:W-:-:S13]  /*0cc0*/  PLOP3.LUT P1, PT, P1, P3, PT, 0x2f, 0xf2 ;  /* 0x0000000000f2781c */ /* 0x000fda0000f26577 */
[----:B------:R-:W-:Y:S05]  /*0cd0*/  @P1 BRA `(.L_x_14) ;  /* 0x0000000400181947 */ /* 0x000fea0003800000 */
[----:B------:R-:W-:-:S04]  /*0ce0*/  LOP3.LUT P1, RZ, R19, 0x7fffffff, RZ, 0xc0, !PT ;  /* 0x7fffffff13ff7812 */ /* 0x000fc8000782c0ff */
[----:B------:R-:W-:-:S13]  /*0cf0*/  PLOP3.LUT P0, PT, P0, P1, PT, 0x2f, 0xf2 ;  /* 0x0000000000f2781c */ /* 0x000fda0000702577 */
[----:B------:R-:W-:Y:S05]  /*0d00*/  @P0 BRA `(.L_x_15) ;  /* 0x0000000400000947 */ /* 0x000fea0003800000 */
[----:B------:R-:W-:Y:S02]  /*0d10*/  ISETP.GE.AND P0, PT, R17, RZ, PT ;  /* 0x000000ff1100720c */ /* 0x000fe40003f06270 */
[----:B------:R-:W-:-:S11]  /*0d20*/  ISETP.GE.AND P1, PT, R18, RZ, PT ;  /* 0x000000ff1200720c */ /* 0x000fd60003f26270 */
[----:B------:R-:W-:Y:S02]  /*0d30*/  @P0 IMAD.MOV.U32 R14, RZ, RZ, RZ ;  /* 0x000000ffff0e0224 */ /* 0x000fe400078e00ff */
[----:B------:R-:W-:Y:S01]  /*0d40*/  @!P0 FFMA R3, R3, 1.84467440737095516160e+19, RZ ;  /* 0x5f80000003038823 */ /* 0x000fe200000000ff */
[----:B------:R-:W-:Y:S02]  /*0d50*/  @!P0 IMAD.MOV.U32 R14, RZ, RZ, -0x40 ;  /* 0xffffffc0ff0e8424 */ /* 0x000fe400078e00ff */
[----:B------:R-:W-:-:S03]  /*0d60*/  @!P1 FFMA R19, R0, 1.84467440737095516160e+19, RZ ;  /* 0x5f80000000139823 */ /* 0x000fc600000000ff */
[----:B------:R-:W-:-:S07]  /*0d70*/  @!P1 IADD3 R14, PT, PT, R14, 0x40, RZ ;  /* 0x000000400e0e9810 */ /* 0x000fce0007ffe0ff */
.L_x_11:
[----:B------:R-:W-:Y:S01]  /*0d80*/  LEA R0, R4, 0xc0800000, 0x17 ;  /* 0xc080000004007811 */ /* 0x000fe200078eb8ff */
[----:B------:R-:W-:Y:S01]  /*0d90*/  VIADD R16, R16, 0xffffff81 ;  /* 0xffffff8110107836 */ /* 0x000fe20000000000 */
[----:B------:R-:W-:Y:S03]  /*0da0*/  BSSY.RECONVERGENT B2, `(.L_x_16) ;  /* 0x0000035000027945 */ /* 0x000fe60003800200 */
[----:B------:R-:W-:Y:S02]  /*0db0*/  IMAD.IADD R19, R19, 0x1, -R0 ;  /* 0x0000000113137824 */ /* 0x000fe400078e0a00 */
[----:B------:R-:W-:Y:S02]  /*0dc0*/  IMAD R0, R16, -0x800000, R3 ;  /* 0xff80000010007824 */ /* 0x000fe400078e0203 */
[----:B------:R-:W0:Y:S01]  /*0dd0*/  MUFU.RCP R17, R19 ;  /* 0x0000001300117308 */ /* 0x000e220000001000 */
[----:B------:R-:W-:-:S04]  /*0de0*/  FADD.FTZ R21, -R19, -RZ ;  /* 0x800000ff13157221 */ /* 0x000fc80000010100 */
[----:B0-----:R-:W-:-:S04]  /*0df0*/  FFMA R18, R17, R21, 1 ;  /* 0x3f80000011127423 */ /* 0x001fc80000000015 */
[----:B------:R-:W-:-:S04]  /*0e00*/  FFMA R3, R17, R18, R17 ;  /* 0x0000001211037223 */ /* 0x000fc80000000011 */
[----:B------:R-:W-:-:S04]  /*0e10*/  FFMA R18, R0, R3, RZ ;  /* 0x0000000300127223 */ /* 0x000fc800000000ff */
[----:B------:R-:W-:-:S04]  /*0e20*/  FFMA R17, R21, R18, R0 ;  /* 0x0000001215117223 */ /* 0x000fc80000000000 */
[----:B------:R-:W-:Y:S01]  /*0e30*/  FFMA R18, R3, R17, R18 ;  /* 0x0000001103127223 */ /* 0x000fe20000000012 */
[----:B------:R-:W-:-:S03]  /*0e40*/  IADD3 R17, PT, PT, R16, 0x7f, -R4 ;  /* 0x0000007f10117810 */ /* 0x000fc60007ffe804 */
[----:B------:R-:W-:Y:S01]  /*0e50*/  FFMA R21, R21, R18, R0 ;  /* 0x0000001215157223 */ /* 0x000fe20000000000 */
[----:B------:R-:W-:-:S03]  /*0e60*/  IADD3 R17, PT, PT, R17, R14, RZ ;  /* 0x0000000e11117210 */ /* 0x000fc60007ffe0ff */
[----:B------:R-:W-:-:S05]  /*0e70*/  FFMA R0, R3, R21, R18 ;  /* 0x0000001503007223 */ /* 0x000fca0000000012 */
[----:B------:R-:W-:-:S04]  /*0e80*/  SHF.R.U32.HI R4, RZ, 0x17, R0 ;  /* 0x00000017ff047819 */ /* 0x000fc80000011600 */
[----:B------:R-:W-:-:S05]  /*0e90*/  LOP3.LUT R4, R4, 0xff, RZ, 0xc0, !PT ;  /* 0x000000ff04047812 */ /* 0x000fca00078ec0ff */
[----:B------:R-:W-:-:S04]  /*0ea0*/  IMAD.IADD R16, R4, 0x1, R17 ;  /* 0x0000000104107824 */ /* 0x000fc800078e0211 */
[----:B------:R-:W-:-:S05]  /*0eb0*/  VIADD R4, R16, 0xffffffff ;  /* 0xffffffff10047836 */ /* 0x000fca0000000000 */
[----:B------:R-:W-:-:S13]  /*0ec0*/  ISETP.GE.U32.AND P0, PT, R4, 0xfe, PT ;  /* 0x000000fe0400780c */ /* 0x000fda0003f06070 */
[----:B------:R-:W-:Y:S05]  /*0ed0*/  @!P0 BRA `(.L_x_17) ;  /* 0x0000000000808947 */ /* 0x000fea0003800000 */
[----:B------:R-:W-:-:S13]  /*0ee0*/  ISETP.GT.AND P0, PT, R16, 0xfe, PT ;  /* 0x000000fe1000780c */ /* 0x000fda0003f04270 */
[----:B------:R-:W-:Y:S05]  /*0ef0*/  @P0 BRA `(.L_x_18) ;  /* 0x00000000006c0947 */ /* 0x000fea0003800000 */
[----:B------:R-:W-:-:S13]  /*0f00*/  ISETP.GE.AND P0, PT, R16, 0x1, PT ;  /* 0x000000011000780c */ /* 0x000fda0003f06270 */
[----:B------:R-:W-:Y:S05]  /*0f10*/  @P0 BRA `(.L_x_19) ;  /* 0x0000000000740947 */ /* 0x000fea0003800000 */
[----:B------:R-:W-:Y:S02]  /*0f20*/  ISETP.GE.AND P0, PT, R16, -0x18, PT ;  /* 0xffffffe81000780c */ /* 0x000fe40003f06270 */
[----:B------:R-:W-:-:S11]  /*0f30*/  LOP3.LUT R0, R0, 0x80000000, RZ, 0xc0, !PT ;  /* 0x8000000000007812 */ /* 0x000fd600078ec0ff */
[----:B------:R-:W-:Y:S05]  /*0f40*/  @!P0 BRA `(.L_x_19) ;  /* 0x0000000000688947 */ /* 0x000fea0003800000 */
[CCC-:B------:R-:W-:Y:S01]  /*0f50*/  FFMA.RZ R4, R3.reuse, R21.reuse, R18.reuse ;  /* 0x0000001503047223 */ /* 0x1c0fe2000000c012 */
[C---:B------:R-:W-:Y:S02]  /*0f60*/  IADD3 R17, PT, PT, R16.reuse, 0x20, RZ ;  /* 0x0000002010117810 */ /* 0x040fe40007ffe0ff */
[----:B------:R-:W-:Y:S02]  /*0f70*/  ISETP.NE.AND P3, PT, R16, RZ, PT ;  /* 0x000000ff1000720c */ /* 0x000fe40003f65270 */
[----:B------:R-:W-:Y:S01]  /*0f80*/  LOP3.LUT R14, R4, 0x7fffff, RZ, 0xc0, !PT ;  /* 0x007fffff040e7812 */ /* 0x000fe200078ec0ff */
[CCC-:B------:R-:W-:Y:S01]  /*0f90*/  FFMA.RP R4, R3.reuse, R21.reuse, R18.reuse ;  /* 0x0000001503047223 */ /* 0x1c0fe20000008012 */
[----:B------:R-:W-:Y:S01]  /*0fa0*/  FFMA.RM R3, R3, R21, R18 ;  /* 0x0000001503037223 */ /* 0x000fe20000004012 */
[----:B------:R-:W-:Y:S01]  /*0fb0*/  ISETP.NE.AND P1, PT, R16, RZ, PT ;  /* 0x000000ff1000720c */ /* 0x000fe20003f25270 */
[----:B------:R-:W-:Y:S01]  /*0fc0*/  IMAD.MOV R16, RZ, RZ, -R16 ;  /* 0x000000ffff107224 */ /* 0x000fe200078e0a10 */
[----:B------:R-:W-:-:S02]  /*0fd0*/  LOP3.LUT R14, R14, 0x800000, RZ, 0xfc, !PT ;  /* 0x008000000e0e7812 */ /* 0x000fc400078efcff */
[----:B------:R-:W-:Y:S02]  /*0fe0*/  FSETP.NEU.FTZ.AND P0, PT, R4, R3, PT ;  /* 0x000000030400720b */ /* 0x000fe40003f1d000 */
[----:B------:R-:W-:Y:S02]  /*0ff0*/  SHF.L.U32 R17, R14, R17, RZ ;  /* 0x000000110e117219 */ /* 0x000fe400000006ff */
[----:B------:R-:W-:Y:S02]  /*1000*/  SEL R3, R16, RZ, P3 ;  /* 0x000000ff10037207 */ /* 0x000fe40001800000 */
[----:B------:R-:W-:Y:S02]  /*1010*/  ISETP.NE.AND P1, PT, R17, RZ, P1 ;  /* 0x000000ff1100720c */ /* 0x000fe40000f25270 */
[----:B------:R-:W-:Y:S02]  /*1020*/  SHF.R.U32.HI R3, RZ, R3, R14 ;  /* 0x00000003ff037219 */ /* 0x000fe4000001160e */
[----:B------:R-:W-:-:S02]  /*1030*/  PLOP3.LUT P0, PT, P0, P1, PT, 0xf8, 0x8f ;  /* 0x00000000008f781c */ /* 0x000fc40000703f70 */
[----:B------:R-:W-:Y:S02]  /*1040*/  SHF.R.U32.HI R17, RZ, 0x1, R3 ;  /* 0x00000001ff117819 */ /* 0x000fe40000011603 */
[----:B------:R-:W-:-:S04]  /*1050*/  SEL R4, RZ, 0x1, !P0 ;  /* 0x00000001ff047807 */ /* 0x000fc80004000000 */
[----:B------:R-:W-:-:S04]  /*1060*/  LOP3.LUT R4, R4, 0x1, R17, 0xf8, !PT ;  /* 0x0000000104047812 */ /* 0x000fc800078ef811 */
[----:B------:R-:W-:-:S05]  /*1070*/  LOP3.LUT R4, R4, R3, RZ, 0xc0, !PT ;  /* 0x0000000304047212 */ /* 0x000fca00078ec0ff */
[----:B------:R-:W-:-:S05]  /*1080*/  IMAD.IADD R17, R17, 0x1, R4 ;  /* 0x0000000111117824 */ /* 0x000fca00078e0204 */
[----:B------:R-:W-:Y:S01]  /*1090*/  LOP3.LUT R0, R17, R0, RZ, 0xfc, !PT ;  /* 0x0000000011007212 */ /* 0x000fe200078efcff */
[----:B------:R-:W-:Y:S06]  /*10a0*/  BRA `(.L_x_19) ;  /* 0x0000000000107947 */ /* 0x000fec0003800000 */
.L_x_18:
[----:B------:R-:W-:-:S04]  /*10b0*/  LOP3.LUT R0, R0, 0x80000000, RZ, 0xc0, !PT ;  /* 0x8000000000007812 */ /* 0x000fc800078ec0ff */
[----:B------:R-:W-:Y:S01]  /*10c0*/  LOP3.LUT R0, R0, 0x7f800000, RZ, 0xfc, !PT ;  /* 0x7f80000000007812 */ /* 0x000fe200078efcff */
[----:B------:R-:W-:Y:S06]  /*10d0*/  BRA `(.L_x_19) ;  /* 0x0000000000047947 */ /* 0x000fec0003800000 */
.L_x_17:
[----:B------:R-:W-:-:S07]  /*10e0*/  LEA R0, R17, R0, 0x17 ;  /* 0x0000000011007211 */ /* 0x000fce00078eb8ff */
.L_x_19:
[----:B------:R-:W-:Y:S05]  /*10f0*/  BSYNC.RECONVERGENT B2 ;  /* 0x0000000000027941 */ /* 0x000fea0003800200 */
.L_x_16:
[----:B------:R-:W-:Y:S05]  /*1100*/  BRA `(.L_x_20) ;  /* 0x0000000000207947 */ /* 0x000fea0003800000 */
.L_x_15:
[----:B------:R-:W-:-:S04]  /*1110*/  LOP3.LUT R0, R19, 0x80000000, R3, 0x48, !PT ;  /* 0x8000000013007812 */ /* 0x000fc800078e4803 */
[----:B------:R-:W-:Y:S01]  /*1120*/  LOP3.LUT R0, R0, 0x7f800000, RZ, 0xfc, !PT ;  /* 0x7f80000000007812 */ /* 0x000fe200078efcff */
[----:B------:R-:W-:Y:S06]  /*1130*/  BRA `(.L_x_20) ;  /* 0x0000000000147947 */ /* 0x000fec0003800000 */
.L_x_14:
[----:B------:R-:W-:Y:S01]  /*1140*/  LOP3.LUT R0, R19, 0x80000000, R3, 0x48, !PT ;  /* 0x8000000013007812 */ /* 0x000fe200078e4803 */
[----:B------:R-:W-:Y:S06]  /*1150*/  BRA `(.L_x_20) ;  /* 0x00000000000c7947 */ /* 0x000fec0003800000 */
.L_x_13:
[----:B------:R-:W0:Y:S01]  /*1160*/  MUFU.RSQ R0, -QNAN ;  /* 0xffc0000000007908 */ /* 0x000e220000001400 */
[----:B------:R-:W-:Y:S05]  /*1170*/  BRA `(.L_x_20) ;  /* 0x0000000000047947 */ /* 0x000fea0003800000 */
.L_x_12:
[----:B------:R-:W-:-:S07]  /*1180*/  FADD.FTZ R0, R3, R0 ;  /* 0x0000000003007221 */ /* 0x000fce0000010000 */
.L_x_20:
[----:B------:R-:W-:Y:S05]  /*1190*/  BSYNC.RECONVERGENT B1 ;  /* 0x0000000000017941 */ /* 0x000fea0003800200 */
.L_x_10:
[----:B------:R-:W-:-:S04]  /*11a0*/  IMAD.MOV.U32 R3, RZ, RZ, 0x0 ;  /* 0x00000000ff037424 */ /* 0x000fc800078e00ff */
[----:B0-----:R-:W-:Y:S05]  /*11b0*/  RET.REL.NODEC R2 `(_Z14integralKernelPfS_S_S_S_S_S_i) ;  /* 0xffffffec02907950 */ /* 0x001fea0003c3ffff */
.L_x_21:
[----:B------:R-:W-:-:S00]  /*11c0*/  BRA `(.L_x_21) ;  /* 0xfffffffc00fc7947 */ /* 0x000fc0000383ffff */
[----:B------:R-:W-:-:S00]  /*11d0*/  NOP ;  /* 0x0000000000007918 */ /* 0x000fc00000000000 */
        /* <DEDUP_REMOVED lines=10> */
.L_x_23:


//--------------------- .nv.global.init           --------------------------
	.section	.nv.global.init,"aw",@progbits
	.align	4
.nv.global.init:
	.type		__cudart_i2opi_f,@object
	.size		__cudart_i2opi_f,(.L_0 - __cudart_i2opi_f)
__cudart_i2opi_f:
        /*0000*/ 	.byte	0x41, 0x90, 0x43, 0x3c, 0x99, 0x95, 0x62, 0xdb, 0xc0, 0xdd, 0x34, 0xf5, 0xd1, 0x57, 0x27, 0xfc
        /*0010*/ 	.byte	0x29, 0x15, 0x44, 0x4e, 0x6e, 0x83, 0xf9, 0xa2
.L_0:


//--------------------- .nv.shared.reserved.0     --------------------------
	.section	.nv.shared.reserved.0,"aw",@nobits
	.weak		__nv_reservedSMEM_offset_0_alias
	.size		__nv_reservedSMEM_offset_0_alias, 0, 64
	.other		__nv_reservedSMEM_offset_0_alias,@"STO_CUDA_RESERVED_SHARED STV_DEFAULT"
__nv_reservedSMEM_offset_0_alias:
	.zero		0
	.zero		64


//--------------------- .nv.constant0._Z14integralKernelPfS_S_S_S_S_S_i --------------------------
	.section	.nv.constant0._Z14integralKernelPfS_S_S_S_S_S_i,"a",@progbits
	.sectionflags	@""
	.align	4
.nv.constant0._Z14integralKernelPfS_S_S_S_S_S_i:
	.zero		956


//--------------------- SYMBOLS --------------------------

	.type		.nv.reservedSmem.offset0,@object
	.size		.nv.reservedSmem.offset0,0x4
